//
// Generated by NVIDIA NVVM Compiler
//
// Compiler Build ID: CL-36424714
// Cuda compilation tools, release 13.0, V13.0.88
// Based on NVVM 20.0.0
//

.version 9.0
.target sm_100
.address_size 64

	// .globl	_Z10geluKernelPfS_ii

.visible .entry _Z10geluKernelPfS_ii(
	.param .u64 .ptr .align 1 _Z10geluKernelPfS_ii_param_0,
	.param .u64 .ptr .align 1 _Z10geluKernelPfS_ii_param_1,
	.param .u32 _Z10geluKernelPfS_ii_param_2,
	.param .u32 _Z10geluKernelPfS_ii_param_3
)
{
	.reg .pred 	%p<7>;
	.reg .b32 	%r<14>;
	.reg .b32 	%f<22>;
	.reg .b64 	%rd<11>;
	.reg .b64 	%fd<9>;

	ld.param.u64 	%rd1, [_Z10geluKernelPfS_ii_param_0];
	ld.param.u64 	%rd2, [_Z10geluKernelPfS_ii_param_1];
	ld.param.u32 	%r4, [_Z10geluKernelPfS_ii_param_2];
	ld.param.u32 	%r3, [_Z10geluKernelPfS_ii_param_3];
	mov.u32 	%r6, %tid.x;
	mov.u32 	%r7, %ntid.x;
	mov.u32 	%r8, %ctaid.x;
	mad.lo.s32 	%r1, %r7, %r8, %r6;
	mov.u32 	%r9, %tid.y;
	mov.u32 	%r10, %ntid.y;
	mov.u32 	%r11, %ctaid.y;
	mad.lo.s32 	%r12, %r10, %r11, %r9;
	setp.ge.s32 	%p1, %r1, %r3;
	setp.ge.s32 	%p2, %r12, %r4;
	or.pred  	%p3, %p1, %p2;
	@%p3 bra 	$L__BB0_2;
	cvta.to.global.u64 	%rd3, %rd1;
	cvta.to.global.u64 	%rd4, %rd2;
	mad.lo.s32 	%r13, %r3, %r12, %r1;
	mul.wide.s32 	%rd5, %r13, 4;
	add.s64 	%rd6, %rd3, %rd5;
	ld.global.f32 	%f1, [%rd6];
	cvt.f64.f32 	%fd1, %f1;
	mul.f64 	%fd2, %fd1, 0d3FE0000000000000;
	mul.f64 	%fd3, %fd1, 0d3FA6E4E26D4801F7;
	mul.f64 	%fd4, %fd3, %fd1;
	fma.rn.f64 	%fd5, %fd4, %fd1, %fd1;
	mul.f64 	%fd6, %fd5, 0d3FE9884520000000;
	cvt.rn.f32.f64 	%f2, %fd6;
	abs.f32 	%f3, %f2;
	mul.f32 	%f4, %f3, 0f4038AA3B;
	ex2.approx.ftz.f32 	%f5, %f4;
	add.f32 	%f6, %f5, 0f3F800000;
	rcp.approx.ftz.f32 	%f7, %f6;
	fma.rn.f32 	%f8, %f7, 0fC0000000, 0f3F800000;
	setp.ge.f32 	%p4, %f3, 0f41102CB4;
	selp.f32 	%f9, 0f3F800000, %f8, %p4;
	abs.f32 	%f10, %f9;
	neg.f32 	%f11, %f10;
	mov.b64 	%rd7, %fd6;
	shr.u64 	%rd8, %rd7, 63;
	and.b64  	%rd9, %rd8, 1;
	setp.eq.b64 	%p5, %rd9, 1;
	selp.f32 	%f12, %f11, %f10, %p5;
	mul.f32 	%f13, %f2, %f2;
	fma.rn.f32 	%f14, %f13, 0f3C80F082, 0fBD563CAE;
	fma.rn.f32 	%f15, %f14, %f13, 0f3E085941;
	fma.rn.f32 	%f16, %f15, %f13, 0fBEAAA9ED;
	fma.rn.f32 	%f17, %f16, %f13, 0f00000000;
	fma.rn.f32 	%f18, %f17, %f2, %f2;
	setp.ge.f32 	%p6, %f3, 0f3F19999A;
	selp.f32 	%f19, %f12, %f18, %p6;
	add.f32 	%f20, %f19, 0f3F800000;
	cvt.f64.f32 	%fd7, %f20;
	mul.f64 	%fd8, %fd2, %fd7;
	cvt.rn.f32.f64 	%f21, %fd8;
	add.s64 	%rd10, %rd4, %rd5;
	st.global.f32 	[%rd10], %f21;
$L__BB0_2:
	ret;

}


// ===== COMPILED SASS (sm_100) =====

	.target	sm_100

	.elftype	@"ET_EXEC"


//--------------------- .note.nv.tkinfo           --------------------------
	.section	.note.nv.tkinfo,"",@"SHT_NOTE"
	.sectionflags	@"SHF_NOTE_NV_TKINFO"
	.tkinfo
        /*0018*/ 	.word	0x00000002
        /*0030*/ 	.string	""
        /*0030*/ 	.string	"ptxas"
        /*0030*/ 	.string	"Cuda compilation tools, release 13.0, V13.0.88"
        /*0030*/ 	.string	"Build cuda_13.0.r13.0/compiler.36424714_0"
        /*0030*/ 	.string	"-arch sm_100 -m 64 "



//--------------------- .note.nv.cuinfo           --------------------------
	.section	.note.nv.cuinfo,"",@"SHT_NOTE"
	.sectionflags	@"SHF_NOTE_NV_CUINFO"
        /*0018*/ 	.short	0x0002
        /*001a*/ 	.short	0x0064
        /*001c*/ 	.short	0x0082
	.zero		2


//--------------------- .nv.info                  --------------------------
	.section	.nv.info,"",@"SHT_CUDA_INFO"
	.align	4


	//----- nvinfo : EIATTR_REGCOUNT
	.align		4
        /*0000*/ 	.byte	0x04, 0x2f
        /*0002*/ 	.short	(.L_1 - .L_0)
	.align		4
.L_0:
        /*0004*/ 	.word	index@(_Z10geluKernelPfS_ii)
        /*0008*/ 	.word	0x00000010


	//----- nvinfo : EIATTR_FRAME_SIZE
	.align		4
.L_1:
        /*000c*/ 	.byte	0x04, 0x11
        /*000e*/ 	.short	(.L_3 - .L_2)
	.align		4
.L_2:
        /*0010*/ 	.word	index@(_Z10geluKernelPfS_ii)
        /*0014*/ 	.word	0x00000000


	//----- nvinfo : EIATTR_MIN_STACK_SIZE
	.align		4
.L_3:
        /*0018*/ 	.byte	0x04, 0x12
        /*001a*/ 	.short	(.L_5 - .L_4)
	.align		4
.L_4:
        /*001c*/ 	.word	index@(_Z10geluKernelPfS_ii)
        /*0020*/ 	.word	0x00000000
.L_5:


//--------------------- .nv.compat                --------------------------
	.section	.nv.compat,"",@"SHT_CUDA_COMPAT_INFO"
	.align	4
        /*0000*/ 	.byte	0x02, 0x09, 0x00, 0x00, 0x02, 0x02, 0x01, 0x00, 0x02, 0x05, 0x05, 0x00, 0x03, 0x07, 0x01, 0x01
        /*0010*/ 	.byte	0x02, 0x03, 0x00, 0x00, 0x02, 0x06, 0x01, 0x00, 0x04, 0x0b, 0x08, 0x00, 0x01, 0x00, 0x00, 0x00
        /*0020*/ 	.byte	0x00, 0x00, 0x00, 0x00


//--------------------- .nv.info._Z10geluKernelPfS_ii --------------------------
	.section	.nv.info._Z10geluKernelPfS_ii,"",@"SHT_CUDA_INFO"
	.sectionflags	@""
	.align	4


	//----- nvinfo : EIATTR_CUDA_API_VERSION
	.align		4
        /*0000*/ 	.byte	0x04, 0x37
        /*0002*/ 	.short	(.L_7 - .L_6)
.L_6:
        /*0004*/ 	.word	0x00000082


	//----- nvinfo : EIATTR_KPARAM_INFO
	.align		4
.L_7:
        /*0008*/ 	.byte	0x04, 0x17
        /*000a*/ 	.short	(.L_9 - .L_8)
.L_8:
        /*000c*/ 	.word	0x00000000
        /*0010*/ 	.short	0x0003
        /*0012*/ 	.short	0x0014
        /*0014*/ 	.byte	0x00, 0xf0, 0x11, 0x00


	//----- nvinfo : EIATTR_KPARAM_INFO
	.align		4
.L_9:
        /*0018*/ 	.byte	0x04, 0x17
        /*001a*/ 	.short	(.L_11 - .L_10)
.L_10:
        /*001c*/ 	.word	0x00000000
        /*0020*/ 	.short	0x0002
        /*0022*/ 	.short	0x0010
        /*0024*/ 	.byte	0x00, 0xf0, 0x11, 0x00


	//----- nvinfo : EIATTR_KPARAM_INFO
	.align		4
.L_11:
        /*0028*/ 	.byte	0x04, 0x17
        /*002a*/ 	.short	(.L_13 - .L_12)
.L_12:
        /*002c*/ 	.word	0x00000000
        /*0030*/ 	.short	0x0001
        /*0032*/ 	.short	0x0008
        /*0034*/ 	.byte	0x00, 0xf5, 0x21, 0x00


	//----- nvinfo : EIATTR_KPARAM_INFO
	.align		4
.L_13:
        /*0038*/ 	.byte	0x04, 0x17
        /*003a*/ 	.short	(.L_15 - .L_14)
.L_14:
        /*003c*/ 	.word	0x00000000
        /*0040*/ 	.short	0x0000
        /*0042*/ 	.short	0x0000
        /*0044*/ 	.byte	0x00, 0xf5, 0x21, 0x00


	//----- nvinfo : EIATTR_SPARSE_MMA_MASK
	.align		4
.L_15:
        /*0048*/ 	.byte	0x03, 0x50
        /*004a*/ 	.short	0x0000


	//----- nvinfo : EIATTR_MAXREG_COUNT
	.align		4
        /*004c*/ 	.byte	0x03, 0x1b
        /*004e*/ 	.short	0x00ff


	//----- nvinfo : EIATTR_MERCURY_ISA_VERSION
	.align		4
        /*0050*/ 	.byte	0x03, 0x5f
        /*0052*/ 	.short	0x0101


	//----- nvinfo : EIATTR_VRC_CTA_INIT_COUNT
	.align		4
        /*0054*/ 	.byte	0x02, 0x4a
	.zero		1
	.zero		1


	//----- nvinfo : EIATTR_EXIT_INSTR_OFFSETS
	.align		4
        /*0058*/ 	.byte	0x04, 0x1c
        /*005a*/ 	.short	(.L_17 - .L_16)


	//   ....[0]....
.L_16:
        /*005c*/ 	.word	0x000000c0


	//   ....[1]....
        /*0060*/ 	.word	0x00000390


	//----- nvinfo : EIATTR_CBANK_PARAM_SIZE
	.align		4
.L_17:
        /*0064*/ 	.byte	0x03, 0x19
        /*0066*/ 	.short	0x0018


	//----- nvinfo : EIATTR_PARAM_CBANK
	.align		4
        /*0068*/ 	.byte	0x04, 0x0a
        /*006a*/ 	.short	(.L_19 - .L_18)
	.align		4
.L_18:
        /*006c*/ 	.word	index@(.nv.constant0._Z10geluKernelPfS_ii)
        /*0070*/ 	.short	0x0380
        /*0072*/ 	.short	0x0018


	//----- nvinfo : EIATTR_SW_WAR
	.align		4
.L_19:
        /*0074*/ 	.byte	0x04, 0x36
        /*0076*/ 	.short	(.L_21 - .L_20)
.L_20:
        /*0078*/ 	.word	0x00000008
.L_21:


//--------------------- .nv.callgraph             --------------------------
	.section	.nv.callgraph,"",@"SHT_CUDA_CALLGRAPH"
	.align	4
	.sectionentsize	8
	.align		4
        /*0000*/ 	.word	0x00000000
	.align		4
        /*0004*/ 	.word	0xffffffff
	.align		4
        /*0008*/ 	.word	0x00000000
	.align		4
        /*000c*/ 	.word	0xfffffffe
	.align		4
        /*0010*/ 	.word	0x00000000
	.align		4
        /*0014*/ 	.word	0xfffffffd
	.align		4
        /*0018*/ 	.word	0x00000000
	.align		4
        /*001c*/ 	.word	0xfffffffc


//--------------------- .text._Z10geluKernelPfS_ii --------------------------
	.section	.text._Z10geluKernelPfS_ii,"ax",@progbits
	.align	128
        .global         _Z10geluKernelPfS_ii
        .type           _Z10geluKernelPfS_ii,@function
        .size           _Z10geluKernelPfS_ii,(.L_x_1 - _Z10geluKernelPfS_ii)
        .other          _Z10geluKernelPfS_ii,@"STO_CUDA_ENTRY STV_DEFAULT"
_Z10geluKernelPfS_ii:
.text._Z10geluKernelPfS_ii:
[----:B------:R-:W-:Y:S01]  /*0000*/  LDC R1, c[0x0][0x37c] ;  /* 0x0000df00ff017b82 */ /* 0x000fe20000000800 */
[----:B------:R-:W0:Y:S01]  /*0010*/  S2R R3, SR_TID.Y ;  /* 0x0000000000037919 */ /* 0x000e220000002200 */
[----:B------:R-:W1:Y:S01]  /*0020*/  LDCU UR4, c[0x0][0x360] ;  /* 0x00006c00ff0477ac */ /* 0x000e620008000800 */
[----:B------:R-:W0:Y:S01]  /*0030*/  S2R R0, SR_CTAID.Y ;  /* 0x0000000000007919 */ /* 0x000e220000002600 */
[----:B------:R-:W0:Y:S01]  /*0040*/  LDCU UR5, c[0x0][0x364] ;  /* 0x00006c80ff0577ac */ /* 0x000e220008000800 */
[----:B------:R-:W1:Y:S01]  /*0050*/  S2R R2, SR_TID.X ;  /* 0x0000000000027919 */ /* 0x000e620000002100 */
[----:B------:R-:W2:Y:S01]  /*0060*/  LDCU.64 UR6, c[0x0][0x390] ;  /* 0x00007200ff0677ac */ /* 0x000ea20008000a00 */
[----:B------:R-:W1:Y:S01]  /*0070*/  S2R R5, SR_CTAID.X ;  /* 0x0000000000057919 */ /* 0x000e620000002500 */
[----:B0-----:R-:W-:-:S05]  /*0080*/  IMAD R3, R0, UR5, R3 ;  /* 0x0000000500037c24 */ /* 0x001fca000f8e0203 */
[----:B--2---:R-:W-:Y:S01]  /*0090*/  ISETP.GE.AND P0, PT, R3, UR6, PT ;  /* 0x0000000603007c0c */ /* 0x004fe2000bf06270 */
[----:B-1----:R-:W-:-:S05]  /*00a0*/  IMAD R2, R5, UR4, R2 ;  /* 0x0000000405027c24 */ /* 0x002fca000f8e0202 */
[----:B------:R-:W-:-:S13]  /*00b0*/  ISETP.GE.OR P0, PT, R2, UR7, P0 ;  /* 0x0000000702007c0c */ /* 0x000fda0008706670 */
[----:B------:R-:W-:Y:S05]  /*00c0*/  @P0 EXIT ;  /* 0x000000000000094d */ /* 0x000fea0003800000 */
[----:B------:R-:W0:Y:S01]  /*00d0*/  LDC.64 R6, c[0x0][0x380] ;  /* 0x0000e000ff067b82 */ /* 0x000e220000000a00 */
[----:B------:R-:W1:Y:S01]  /*00e0*/  LDCU.64 UR4, c[0x0][0x358] ;  /* 0x00006b00ff0477ac */ /* 0x000e620008000a00 */
[----:B------:R-:W-:-:S04]  /*00f0*/  IMAD R2, R3, UR7, R2 ;  /* 0x0000000703027c24 */ /* 0x000fc8000f8e0202 */
[----:B0-----:R-:W-:-:S05]  /*0100*/  IMAD.WIDE R6, R2, 0x4, R6 ;  /* 0x0000000402067825 */ /* 0x001fca00078e0206 */
[----:B-1----:R-:W2:Y:S01]  /*0110*/  LDG.E R4, desc[UR4][R6.64] ;  /* 0x0000000406047981 */ /* 0x002ea2000c1e1900 */
[----:B------:R-:W-:Y:S01]  /*0120*/  UMOV UR8, 0x6d4801f7 ;  /* 0x6d4801f700087882 */ /* 0x000fe20000000000 */
[----:B------:R-:W-:Y:S01]  /*0130*/  UMOV UR9, 0x3fa6e4e2 ;  /* 0x3fa6e4e200097882 */ /* 0x000fe20000000000 */
[----:B------:R-:W-:Y:S01]  /*0140*/  HFMA2 R10, -RZ, RZ, 1.125, -9232 ;  /* 0x3c80f082ff0a7431 */ /* 0x000fe200000001ff */
[----:B------:R-:W-:Y:S01]  /*0150*/  MOV R13, 0x3f800000 ;  /* 0x3f800000000d7802 */ /* 0x000fe20000000f00 */
[----:B--2---:R-:W0:Y:S02]  /*0160*/  F2F.F64.F32 R4, R4 ;  /* 0x0000000400047310 */ /* 0x004e240000201800 */
[----:B0-----:R-:W-:Y:S01]  /*0170*/  DMUL R8, R4, UR8 ;  /* 0x0000000804087c28 */ /* 0x001fe20008000000 */
[----:B------:R-:W-:Y:S01]  /*0180*/  UMOV UR8, 0x20000000 ;  /* 0x2000000000087882 */ /* 0x000fe20000000000 */
[----:B------:R-:W-:-:S06]  /*0190*/  UMOV UR9, 0x3fe98845 ;  /* 0x3fe9884500097882 */ /* 0x000fcc0000000000 */
[----:B------:R-:W-:-:S08]  /*01a0*/  DMUL R8, R4, R8 ;  /* 0x0000000804087228 */ /* 0x000fd00000000000 */
[C---:B------:R-:W-:Y:S02]  /*01b0*/  DFMA R8, R4.reuse, R8, R4 ;  /* 0x000000080408722b */ /* 0x040fe40000000004 */
[----:B------:R-:W-:-:S06]  /*01c0*/  DMUL R4, R4, 0.5 ;  /* 0x3fe0000004047828 */ /* 0x000fcc0000000000 */
[----:B------:R-:W-:-:S06]  /*01d0*/  DMUL R8, R8, UR8 ;  /* 0x0000000808087c28 */ /* 0x000fcc0008000000 */
[----:B------:R-:W0:Y:S04]  /*01e0*/  F2F.F32.F64 R3, R8 ;  /* 0x0000000800037310 */ /* 0x000e280000301000 */
[----:B------:R-:W-:-:S04]  /*01f0*/  SHF.R.U32.HI R7, RZ, 0x1f, R9 ;  /* 0x0000001fff077819 */ /* 0x000fc80000011609 */
[----:B------:R-:W-:-:S04]  /*0200*/  LOP3.LUT R7, R7, 0x1, RZ, 0xc0, !PT ;  /* 0x0000000107077812 */ /* 0x000fc800078ec0ff */
[----:B------:R-:W-:Y:S01]  /*0210*/  ISETP.NE.U32.AND P0, PT, R7, 0x1, PT ;  /* 0x000000010700780c */ /* 0x000fe20003f05070 */
[C---:B0-----:R-:W-:Y:S01]  /*0220*/  FMUL R0, |R3|.reuse, 2.8853900432586669922 ;  /* 0x4038aa3b03007820 */ /* 0x041fe20000400200 */
[C---:B------:R-:W-:Y:S01]  /*0230*/  FMUL R11, R3.reuse, R3 ;  /* 0x00000003030b7220 */ /* 0x040fe20000400000 */
[C---:B------:R-:W-:Y:S02]  /*0240*/  FSETP.GE.AND P2, PT, |R3|.reuse, 0.60000002384185791016, PT ;  /* 0x3f19999a0300780b */ /* 0x040fe40003f46200 */
[----:B------:R-:W-:Y:S01]  /*0250*/  FSETP.GE.AND P1, PT, |R3|, 9.010913848876953125, PT ;  /* 0x41102cb40300780b */ /* 0x000fe20003f26200 */
[C---:B------:R-:W-:Y:S01]  /*0260*/  FFMA R8, R11.reuse, R10, -0.052303962409496307373 ;  /* 0xbd563cae0b087423 */ /* 0x040fe2000000000a */
[----:B------:R-:W0:Y:S01]  /*0270*/  MUFU.EX2 R0, R0 ;  /* 0x0000000000007308 */ /* 0x000e220000000800 */
[----:B------:R-:W-:Y:S01]  /*0280*/  ISETP.NE.U32.AND.EX P0, PT, RZ, RZ, PT, P0 ;  /* 0x000000ffff00720c */ /* 0x000fe20003f05100 */
[----:B0-----:R-:W-:Y:S01]  /*0290*/  FADD R6, R0, 1 ;  /* 0x3f80000000067421 */ /* 0x001fe20000000000 */
[----:B------:R-:W-:-:S02]  /*02a0*/  FFMA R0, R11, R8, 0.1331529766321182251 ;  /* 0x3e0859410b007423 */ /* 0x000fc40000000008 */
[----:B------:R-:W0:Y:S02]  /*02b0*/  LDC.64 R8, c[0x0][0x388] ;  /* 0x0000e200ff087b82 */ /* 0x000e240000000a00 */
[C---:B------:R-:W-:Y:S01]  /*02c0*/  FFMA R0, R11.reuse, R0, -0.33332768082618713379 ;  /* 0xbeaaa9ed0b007423 */ /* 0x040fe20000000000 */
[----:B------:R-:W1:Y:S03]  /*02d0*/  MUFU.RCP R6, R6 ;  /* 0x0000000600067308 */ /* 0x000e660000001000 */
[----:B------:R-:W-:Y:S01]  /*02e0*/  FFMA R0, R11, R0, RZ ;  /* 0x000000000b007223 */ /* 0x000fe200000000ff */
[----:B-1----:R-:W-:-:S05]  /*02f0*/  FFMA R7, R6, -2, R13 ;  /* 0xc000000006077823 */ /* 0x002fca000000000d */
[----:B------:R-:W-:-:S04]  /*0300*/  FSEL R7, R7, 1, !P1 ;  /* 0x3f80000007077808 */ /* 0x000fc80004800000 */
[----:B------:R-:W-:Y:S01]  /*0310*/  FSEL R7, -|R7|, |R7|, !P0 ;  /* 0x4000000707077208 */ /* 0x000fe20004000300 */
[----:B------:R-:W-:Y:S01]  /*0320*/  @!P2 FFMA R7, R3, R0, R3 ;  /* 0x000000000307a223 */ /* 0x000fe20000000003 */
[----:B0-----:R-:W-:-:S04]  /*0330*/  IMAD.WIDE R2, R2, 0x4, R8 ;  /* 0x0000000402027825 */ /* 0x001fc800078e0208 */
[----:B------:R-:W-:-:S06]  /*0340*/  FADD R7, R7, 1 ;  /* 0x3f80000007077421 */ /* 0x000fcc0000000000 */
[----:B------:R-:W0:Y:S02]  /*0350*/  F2F.F64.F32 R6, R7 ;  /* 0x0000000700067310 */ /* 0x000e240000201800 */
[----:B0-----:R-:W-:-:S10]  /*0360*/  DMUL R4, R4, R6 ;  /* 0x0000000604047228 */ /* 0x001fd40000000000 */
[----:B------:R-:W0:Y:S02]  /*0370*/  F2F.F32.F64 R5, R4 ;  /* 0x0000000400057310 */ /* 0x000e240000301000 */
[----:B0-----:R-:W-:Y:S01]  /*0380*/  STG.E desc[UR4][R2.64], R5 ;  /* 0x0000000502007986 */ /* 0x001fe2000c101904 */
[----:B------:R-:W-:Y:S05]  /*0390*/  EXIT ;  /* 0x000000000000794d */ /* 0x000fea0003800000 */
.L_x_0:
[----:B------:R-:W-:-:S00]  /*03a0*/  BRA `(.L_x_0) ;  /* 0xfffffffc00fc7947 */ /* 0x000fc0000383ffff */
[----:B------:R-:W-:-:S00]  /*03b0*/  NOP ;  /* 0x0000000000007918 */ /* 0x000fc00000000000 */
        /* <DEDUP_REMOVED lines=12> */
.L_x_1:


//--------------------- .nv.shared.reserved.0     --------------------------
	.section	.nv.shared.reserved.0,"aw",@nobits
	.weak		__nv_reservedSMEM_offset_0_alias
	.size		__nv_reservedSMEM_offset_0_alias, 0, 64
	.other		__nv_reservedSMEM_offset_0_alias,@"STO_CUDA_RESERVED_SHARED STV_DEFAULT"
__nv_reservedSMEM_offset_0_alias:
	.zero		0
	.zero		64


//--------------------- .nv.constant0._Z10geluKernelPfS_ii --------------------------
	.section	.nv.constant0._Z10geluKernelPfS_ii,"a",@progbits
	.sectionflags	@""
	.align	4
.nv.constant0._Z10geluKernelPfS_ii:
	.zero		920


//--------------------- SYMBOLS --------------------------

	.type		.nv.reservedSmem.offset0,@object
	.size		.nv.reservedSmem.offset0,0x4
